//
// Generated by NVIDIA NVVM Compiler
//
// Compiler Build ID: CL-36424714
// Cuda compilation tools, release 13.0, V13.0.88
// Based on NVVM 20.0.0
//

.version 9.0
.target sm_100
.address_size 64

	// .globl	default_function_kernel

.visible .entry default_function_kernel(
	.param .u64 .ptr .align 1 default_function_kernel_param_0,
	.param .u64 .ptr .align 1 default_function_kernel_param_1
)
.maxntid 32
{
	.reg .pred 	%p<2>;
	.reg .b32 	%r<8>;
	.reg .b32 	%f<3>;
	.reg .b64 	%rd<8>;

	ld.param.u64 	%rd1, [default_function_kernel_param_0];
	ld.param.u64 	%rd2, [default_function_kernel_param_1];
	mov.u32 	%r1, %ctaid.x;
	shl.b32 	%r3, %r1, 1;
	mov.u32 	%r2, %tid.x;
	shr.u32 	%r4, %r2, 4;
	or.b32  	%r5, %r3, %r4;
	setp.gt.u32 	%p1, %r5, 64;
	@%p1 bra 	$L__BB0_2;
	cvta.to.global.u64 	%rd3, %rd2;
	cvta.to.global.u64 	%rd4, %rd1;
	shl.b32 	%r6, %r1, 5;
	or.b32  	%r7, %r6, %r2;
	mul.wide.u32 	%rd5, %r7, 4;
	add.s64 	%rd6, %rd3, %rd5;
	ld.global.nc.f32 	%f1, [%rd6];
	cvt.rmi.f32.f32 	%f2, %f1;
	add.s64 	%rd7, %rd4, %rd5;
	st.global.f32 	[%rd7], %f2;
$L__BB0_2:
	ret;

}


// ===== COMPILED SASS (sm_100) =====

	.target	sm_100

	.elftype	@"ET_EXEC"


//--------------------- .note.nv.tkinfo           --------------------------
	.section	.note.nv.tkinfo,"",@"SHT_NOTE"
	.sectionflags	@"SHF_NOTE_NV_TKINFO"
	.tkinfo
        /*0018*/ 	.word	0x00000002
        /*0030*/ 	.string	""
        /*0030*/ 	.string	"ptxas"
        /*0030*/ 	.string	"Cuda compilation tools, release 13.0, V13.0.88"
        /*0030*/ 	.string	"Build cuda_13.0.r13.0/compiler.36424714_0"
        /*0030*/ 	.string	"-arch sm_100 -m 64 "



//--------------------- .note.nv.cuinfo           --------------------------
	.section	.note.nv.cuinfo,"",@"SHT_NOTE"
	.sectionflags	@"SHF_NOTE_NV_CUINFO"
        /*0018*/ 	.short	0x0002
        /*001a*/ 	.short	0x0064
        /*001c*/ 	.short	0x0082
	.zero		2


//--------------------- .nv.info                  --------------------------
	.section	.nv.info,"",@"SHT_CUDA_INFO"
	.align	4


	//----- nvinfo : EIATTR_REGCOUNT
	.align		4
        /*0000*/ 	.byte	0x04, 0x2f
        /*0002*/ 	.short	(.L_1 - .L_0)
	.align		4
.L_0:
        /*0004*/ 	.word	index@(default_function_kernel)
        /*0008*/ 	.word	0x0000000c


	//----- nvinfo : EIATTR_FRAME_SIZE
	.align		4
.L_1:
        /*000c*/ 	.byte	0x04, 0x11
        /*000e*/ 	.short	(.L_3 - .L_2)
	.align		4
.L_2:
        /*0010*/ 	.word	index@(default_function_kernel)
        /*0014*/ 	.word	0x00000000


	//----- nvinfo : EIATTR_MIN_STACK_SIZE
	.align		4
.L_3:
        /*0018*/ 	.byte	0x04, 0x12
        /*001a*/ 	.short	(.L_5 - .L_4)
	.align		4
.L_4:
        /*001c*/ 	.word	index@(default_function_kernel)
        /*0020*/ 	.word	0x00000000
.L_5:


//--------------------- .nv.compat                --------------------------
	.section	.nv.compat,"",@"SHT_CUDA_COMPAT_INFO"
	.align	4
        /*0000*/ 	.byte	0x02, 0x09, 0x00, 0x00, 0x02, 0x02, 0x01, 0x00, 0x02, 0x05, 0x05, 0x00, 0x03, 0x07, 0x01, 0x01
        /*0010*/ 	.byte	0x02, 0x03, 0x00, 0x00, 0x02, 0x06, 0x01, 0x00, 0x04, 0x0b, 0x08, 0x00, 0x09, 0x00, 0x00, 0x00
        /*0020*/ 	.byte	0x00, 0x00, 0x00, 0x00


//--------------------- .nv.info.default_function_kernel --------------------------
	.section	.nv.info.default_function_kernel,"",@"SHT_CUDA_INFO"
	.sectionflags	@""
	.align	4


	//----- nvinfo : EIATTR_CUDA_API_VERSION
	.align		4
        /*0000*/ 	.byte	0x04, 0x37
        /*0002*/ 	.short	(.L_7 - .L_6)
.L_6:
        /*0004*/ 	.word	0x00000082


	//----- nvinfo : EIATTR_KPARAM_INFO
	.align		4
.L_7:
        /*0008*/ 	.byte	0x04, 0x17
        /*000a*/ 	.short	(.L_9 - .L_8)
.L_8:
        /*000c*/ 	.word	0x00000000
        /*0010*/ 	.short	0x0001
        /*0012*/ 	.short	0x0008
        /*0014*/ 	.byte	0x00, 0xf5, 0x21, 0x00


	//----- nvinfo : EIATTR_KPARAM_INFO
	.align		4
.L_9:
        /*0018*/ 	.byte	0x04, 0x17
        /*001a*/ 	.short	(.L_11 - .L_10)
.L_10:
        /*001c*/ 	.word	0x00000000
        /*0020*/ 	.short	0x0000
        /*0022*/ 	.short	0x0000
        /*0024*/ 	.byte	0x00, 0xf5, 0x21, 0x00


	//----- nvinfo : EIATTR_SPARSE_MMA_MASK
	.align		4
.L_11:
        /*0028*/ 	.byte	0x03, 0x50
        /*002a*/ 	.short	0x0000


	//----- nvinfo : EIATTR_MAXREG_COUNT
	.align		4
        /*002c*/ 	.byte	0x03, 0x1b
        /*002e*/ 	.short	0x00ff


	//----- nvinfo : EIATTR_MERCURY_ISA_VERSION
	.align		4
        /*0030*/ 	.byte	0x03, 0x5f
        /*0032*/ 	.short	0x0101


	//----- nvinfo : EIATTR_VRC_CTA_INIT_COUNT
	.align		4
        /*0034*/ 	.byte	0x02, 0x4a
	.zero		1
	.zero		1


	//----- nvinfo : EIATTR_EXIT_INSTR_OFFSETS
	.align		4
        /*0038*/ 	.byte	0x04, 0x1c
        /*003a*/ 	.short	(.L_13 - .L_12)


	//   ....[0]....
.L_12:
        /*003c*/ 	.word	0x00000070


	//   ....[1]....
        /*0040*/ 	.word	0x00000120


	//----- nvinfo : EIATTR_MAX_THREADS
	.align		4
.L_13:
        /*0044*/ 	.byte	0x04, 0x05
        /*0046*/ 	.short	(.L_15 - .L_14)
.L_14:
        /*0048*/ 	.word	0x00000020
        /*004c*/ 	.word	0x00000001
        /*0050*/ 	.word	0x00000001


	//----- nvinfo : EIATTR_CBANK_PARAM_SIZE
	.align		4
.L_15:
        /*0054*/ 	.byte	0x03, 0x19
        /*0056*/ 	.short	0x0010


	//----- nvinfo : EIATTR_PARAM_CBANK
	.align		4
        /*0058*/ 	.byte	0x04, 0x0a
        /*005a*/ 	.short	(.L_17 - .L_16)
	.align		4
.L_16:
        /*005c*/ 	.word	index@(.nv.constant0.default_function_kernel)
        /*0060*/ 	.short	0x0380
        /*0062*/ 	.short	0x0010


	//----- nvinfo : EIATTR_SW_WAR
	.align		4
.L_17:
        /*0064*/ 	.byte	0x04, 0x36
        /*0066*/ 	.short	(.L_19 - .L_18)
.L_18:
        /*0068*/ 	.word	0x00000008
.L_19:


//--------------------- .nv.callgraph             --------------------------
	.section	.nv.callgraph,"",@"SHT_CUDA_CALLGRAPH"
	.align	4
	.sectionentsize	8
	.align		4
        /*0000*/ 	.word	0x00000000
	.align		4
        /*0004*/ 	.word	0xffffffff
	.align		4
        /*0008*/ 	.word	0x00000000
	.align		4
        /*000c*/ 	.word	0xfffffffe
	.align		4
        /*0010*/ 	.word	0x00000000
	.align		4
        /*0014*/ 	.word	0xfffffffd
	.align		4
        /*0018*/ 	.word	0x00000000
	.align		4
        /*001c*/ 	.word	0xfffffffc


//--------------------- .text.default_function_kernel --------------------------
	.section	.text.default_function_kernel,"ax",@progbits
	.align	128
        .global         default_function_kernel
        .type           default_function_kernel,@function
        .size           default_function_kernel,(.L_x_1 - default_function_kernel)
        .other          default_function_kernel,@"STO_CUDA_ENTRY STV_DEFAULT"
default_function_kernel:
.text.default_function_kernel:
[----:B------:R-:W-:Y:S01]  /*0000*/  LDC R1, c[0x0][0x37c] ;  /* 0x0000df00ff017b82 */ /* 0x000fe20000000800 */
[----:B------:R-:W0:Y:S07]  /*0010*/  S2R R7, SR_TID.X ;  /* 0x0000000000077919 */ /* 0x000e2e0000002100 */
[----:B------:R-:W1:Y:S02]  /*0020*/  S2UR UR5, SR_CTAID.X ;  /* 0x00000000000579c3 */ /* 0x000e640000002500 */
[----:B-1----:R-:W-:Y:S01]  /*0030*/  USHF.L.U32 UR4, UR5, 0x1, URZ ;  /* 0x0000000105047899 */ /* 0x002fe200080006ff */
[----:B0-----:R-:W-:-:S05]  /*0040*/  SHF.R.U32.HI R0, RZ, 0x4, R7 ;  /* 0x00000004ff007819 */ /* 0x001fca0000011607 */
[----:B------:R-:W-:-:S04]  /*0050*/  LOP3.LUT R0, R0, UR4, RZ, 0xfc, !PT ;  /* 0x0000000400007c12 */ /* 0x000fc8000f8efcff */
[----:B------:R-:W-:-:S13]  /*0060*/  ISETP.GT.U32.AND P0, PT, R0, 0x40, PT ;  /* 0x000000400000780c */ /* 0x000fda0003f04070 */
[----:B------:R-:W-:Y:S05]  /*0070*/  @P0 EXIT ;  /* 0x000000000000094d */ /* 0x000fea0003800000 */
[----:B------:R-:W0:Y:S01]  /*0080*/  LDC.64 R2, c[0x0][0x388] ;  /* 0x0000e200ff027b82 */ /* 0x000e220000000a00 */
[----:B------:R-:W1:Y:S01]  /*0090*/  LDCU.64 UR6, c[0x0][0x358] ;  /* 0x00006b00ff0677ac */ /* 0x000e620008000a00 */
[----:B------:R-:W-:-:S06]  /*00a0*/  USHF.L.U32 UR4, UR5, 0x5, URZ ;  /* 0x0000000505047899 */ /* 0x000fcc00080006ff */
[----:B------:R-:W2:Y:S01]  /*00b0*/  LDC.64 R4, c[0x0][0x380] ;  /* 0x0000e000ff047b82 */ /* 0x000ea20000000a00 */
[----:B------:R-:W-:-:S05]  /*00c0*/  LOP3.LUT R7, R7, UR4, RZ, 0xfc, !PT ;  /* 0x0000000407077c12 */ /* 0x000fca000f8efcff */
[----:B0-----:R-:W-:-:S06]  /*00d0*/  IMAD.WIDE.U32 R2, R7, 0x4, R2 ;  /* 0x0000000407027825 */ /* 0x001fcc00078e0002 */
[----:B-1----:R-:W3:Y:S01]  /*00e0*/  LDG.E.CONSTANT R2, desc[UR6][R2.64] ;  /* 0x0000000602027981 */ /* 0x002ee2000c1e9900 */
[----:B--2---:R-:W-:Y:S01]  /*00f0*/  IMAD.WIDE.U32 R4, R7, 0x4, R4 ;  /* 0x0000000407047825 */ /* 0x004fe200078e0004 */
[----:B---3--:R-:W0:Y:S04]  /*0100*/  FRND.FLOOR R9, R2 ;  /* 0x0000000200097307 */ /* 0x008e280000205000 */
[----:B0-----:R-:W-:Y:S01]  /*0110*/  STG.E desc[UR6][R4.64], R9 ;  /* 0x0000000904007986 */ /* 0x001fe2000c101906 */
[----:B------:R-:W-:Y:S05]  /*0120*/  EXIT ;  /* 0x000000000000794d */ /* 0x000fea0003800000 */
.L_x_0:
[----:B------:R-:W-:-:S00]  /*0130*/  BRA `(.L_x_0) ;  /* 0xfffffffc00fc7947 */ /* 0x000fc0000383ffff */
[----:B------:R-:W-:-:S00]  /*0140*/  NOP ;  /* 0x0000000000007918 */ /* 0x000fc00000000000 */
        /* <DEDUP_REMOVED lines=11> */
.L_x_1:


//--------------------- .nv.shared.reserved.0     --------------------------
	.section	.nv.shared.reserved.0,"aw",@nobits
	.weak		__nv_reservedSMEM_offset_0_alias
	.size		__nv_reservedSMEM_offset_0_alias, 0, 64
	.other		__nv_reservedSMEM_offset_0_alias,@"STO_CUDA_RESERVED_SHARED STV_DEFAULT"
__nv_reservedSMEM_offset_0_alias:
	.zero		0
	.zero		64


//--------------------- .nv.constant0.default_function_kernel --------------------------
	.section	.nv.constant0.default_function_kernel,"a",@progbits
	.sectionflags	@""
	.align	4
.nv.constant0.default_function_kernel:
	.zero		912


//--------------------- SYMBOLS --------------------------

	.type		.nv.reservedSmem.offset0,@object
	.size		.nv.reservedSmem.offset0,0x4
